//
// Generated by NVIDIA NVVM Compiler
//
// Compiler Build ID: CL-36424714
// Cuda compilation tools, release 13.0, V13.0.88
// Based on NVVM 20.0.0
//

.version 9.0
.target sm_100
.address_size 64

	// .globl	_Z11mathkernel1Pf

.visible .entry _Z11mathkernel1Pf(
	.param .u64 .ptr .align 1 _Z11mathkernel1Pf_param_0
)
{
	.reg .pred 	%p<2>;
	.reg .b32 	%r<6>;
	.reg .b32 	%f<2>;
	.reg .b64 	%rd<5>;

	ld.param.u64 	%rd1, [_Z11mathkernel1Pf_param_0];
	cvta.to.global.u64 	%rd2, %rd1;
	mov.u32 	%r1, %ctaid.x;
	mov.u32 	%r2, %ntid.x;
	mov.u32 	%r3, %tid.x;
	mad.lo.s32 	%r4, %r1, %r2, %r3;
	and.b32  	%r5, %r4, 1;
	setp.eq.b32 	%p1, %r5, 1;
	selp.f32 	%f1, 0f43480000, 0f42C80000, %p1;
	mul.wide.s32 	%rd3, %r4, 4;
	add.s64 	%rd4, %rd2, %rd3;
	st.global.f32 	[%rd4], %f1;
	ret;

}
	// .globl	_Z11mathkernel2Pf
.visible .entry _Z11mathkernel2Pf(
	.param .u64 .ptr .align 1 _Z11mathkernel2Pf_param_0
)
{
	.reg .pred 	%p<2>;
	.reg .b32 	%r<10>;
	.reg .b32 	%f<2>;
	.reg .b64 	%rd<5>;

	ld.param.u64 	%rd1, [_Z11mathkernel2Pf_param_0];
	cvta.to.global.u64 	%rd2, %rd1;
	mov.u32 	%r1, %ctaid.x;
	mov.u32 	%r2, %ntid.x;
	mov.u32 	%r3, %tid.x;
	mad.lo.s32 	%r4, %r1, %r2, %r3;
	shr.s32 	%r5, %r4, 31;
	shr.u32 	%r6, %r5, 27;
	add.s32 	%r7, %r4, %r6;
	shr.u32 	%r8, %r7, 5;
	and.b32  	%r9, %r8, 1;
	setp.eq.b32 	%p1, %r9, 1;
	selp.f32 	%f1, 0f43480000, 0f42C80000, %p1;
	mul.wide.s32 	%rd3, %r4, 4;
	add.s64 	%rd4, %rd2, %rd3;
	st.global.f32 	[%rd4], %f1;
	ret;

}
	// .globl	_Z11mathkernel3Pf
.visible .entry _Z11mathkernel3Pf(
	.param .u64 .ptr .align 1 _Z11mathkernel3Pf_param_0
)
{
	.reg .pred 	%p<2>;
	.reg .b32 	%r<6>;
	.reg .b32 	%f<2>;
	.reg .b64 	%rd<5>;

	ld.param.u64 	%rd1, [_Z11mathkernel3Pf_param_0];
	cvta.to.global.u64 	%rd2, %rd1;
	mov.u32 	%r1, %ctaid.x;
	mov.u32 	%r2, %ntid.x;
	mov.u32 	%r3, %tid.x;
	mad.lo.s32 	%r4, %r1, %r2, %r3;
	and.b32  	%r5, %r4, 1;
	setp.eq.b32 	%p1, %r5, 1;
	selp.f32 	%f1, 0f43480000, 0f42C80000, %p1;
	mul.wide.s32 	%rd3, %r4, 4;
	add.s64 	%rd4, %rd2, %rd3;
	st.global.f32 	[%rd4], %f1;
	ret;

}
	// .globl	_Z11mathkernel4Pf
.visible .entry _Z11mathkernel4Pf(
	.param .u64 .ptr .align 1 _Z11mathkernel4Pf_param_0
)
{
	.reg .b32 	%r<6>;
	.reg .b64 	%rd<5>;

	ld.param.u64 	%rd1, [_Z11mathkernel4Pf_param_0];
	cvta.to.global.u64 	%rd2, %rd1;
	mov.u32 	%r1, %ctaid.x;
	mov.u32 	%r2, %ntid.x;
	mov.u32 	%r3, %tid.x;
	mad.lo.s32 	%r4, %r1, %r2, %r3;
	mul.wide.s32 	%rd3, %r4, 4;
	add.s64 	%rd4, %rd2, %rd3;
	mov.b32 	%r5, 1128792064;
	st.global.u32 	[%rd4], %r5;
	ret;

}
	// .globl	_Z9warmingupPf
.visible .entry _Z9warmingupPf(
	.param .u64 .ptr .align 1 _Z9warmingupPf_param_0
)
{
	.reg .b32 	%r<6>;
	.reg .b64 	%rd<5>;

	ld.param.u64 	%rd1, [_Z9warmingupPf_param_0];
	cvta.to.global.u64 	%rd2, %rd1;
	mov.u32 	%r1, %ctaid.x;
	mov.u32 	%r2, %ntid.x;
	mov.u32 	%r3, %tid.x;
	mad.lo.s32 	%r4, %r1, %r2, %r3;
	mul.wide.s32 	%rd3, %r4, 4;
	add.s64 	%rd4, %rd2, %rd3;
	mov.b32 	%r5, 1133903872;
	st.global.u32 	[%rd4], %r5;
	ret;

}


// ===== COMPILED SASS (sm_100) =====

	.target	sm_100

	.elftype	@"ET_EXEC"


//--------------------- .note.nv.tkinfo           --------------------------
	.section	.note.nv.tkinfo,"",@"SHT_NOTE"
	.sectionflags	@"SHF_NOTE_NV_TKINFO"
	.tkinfo
        /*0018*/ 	.word	0x00000002
        /*0030*/ 	.string	""
        /*0030*/ 	.string	"ptxas"
        /*0030*/ 	.string	"Cuda compilation tools, release 13.0, V13.0.88"
        /*0030*/ 	.string	"Build cuda_13.0.r13.0/compiler.36424714_0"
        /*0030*/ 	.string	"-arch sm_100 -m 64 "



//--------------------- .note.nv.cuinfo           --------------------------
	.section	.note.nv.cuinfo,"",@"SHT_NOTE"
	.sectionflags	@"SHF_NOTE_NV_CUINFO"
        /*0018*/ 	.short	0x0002
        /*001a*/ 	.short	0x0064
        /*001c*/ 	.short	0x0082
	.zero		2


//--------------------- .nv.info                  --------------------------
	.section	.nv.info,"",@"SHT_CUDA_INFO"
	.align	4


	//----- nvinfo : EIATTR_REGCOUNT
	.align		4
        /*0000*/ 	.byte	0x04, 0x2f
        /*0002*/ 	.short	(.L_1 - .L_0)
	.align		4
.L_0:
        /*0004*/ 	.word	index@(_Z11mathkernel1Pf)
        /*0008*/ 	.word	0x00000008


	//----- nvinfo : EIATTR_FRAME_SIZE
	.align		4
.L_1:
        /*000c*/ 	.byte	0x04, 0x11
        /*000e*/ 	.short	(.L_3 - .L_2)
	.align		4
.L_2:
        /*0010*/ 	.word	index@(_Z11mathkernel1Pf)
        /*0014*/ 	.word	0x00000000


	//----- nvinfo : EIATTR_REGCOUNT
	.align		4
.L_3:
        /*0018*/ 	.byte	0x04, 0x2f
        /*001a*/ 	.short	(.L_5 - .L_4)
	.align		4
.L_4:
        /*001c*/ 	.word	index@(_Z11mathkernel2Pf)
        /*0020*/ 	.word	0x00000008


	//----- nvinfo : EIATTR_FRAME_SIZE
	.align		4
.L_5:
        /*0024*/ 	.byte	0x04, 0x11
        /*0026*/ 	.short	(.L_7 - .L_6)
	.align		4
.L_6:
        /*0028*/ 	.word	index@(_Z11mathkernel2Pf)
        /*002c*/ 	.word	0x00000000


	//----- nvinfo : EIATTR_REGCOUNT
	.align		4
.L_7:
        /*0030*/ 	.byte	0x04, 0x2f
        /*0032*/ 	.short	(.L_9 - .L_8)
	.align		4
.L_8:
        /*0034*/ 	.word	index@(_Z11mathkernel3Pf)
        /*0038*/ 	.word	0x00000008


	//----- nvinfo : EIATTR_FRAME_SIZE
	.align		4
.L_9:
        /*003c*/ 	.byte	0x04, 0x11
        /*003e*/ 	.short	(.L_11 - .L_10)
	.align		4
.L_10:
        /*0040*/ 	.word	index@(_Z11mathkernel3Pf)
        /*0044*/ 	.word	0x00000000


	//----- nvinfo : EIATTR_REGCOUNT
	.align		4
.L_11:
        /*0048*/ 	.byte	0x04, 0x2f
        /*004a*/ 	.short	(.L_13 - .L_12)
	.align		4
.L_12:
        /*004c*/ 	.word	index@(_Z11mathkernel4Pf)
        /*0050*/ 	.word	0x0000000a


	//----- nvinfo : EIATTR_FRAME_SIZE
	.align		4
.L_13:
        /*0054*/ 	.byte	0x04, 0x11
        /*0056*/ 	.short	(.L_15 - .L_14)
	.align		4
.L_14:
        /*0058*/ 	.word	index@(_Z11mathkernel4Pf)
        /*005c*/ 	.word	0x00000000


	//----- nvinfo : EIATTR_REGCOUNT
	.align		4
.L_15:
        /*0060*/ 	.byte	0x04, 0x2f
        /*0062*/ 	.short	(.L_17 - .L_16)
	.align		4
.L_16:
        /*0064*/ 	.word	index@(_Z9warmingupPf)
        /*0068*/ 	.word	0x0000000a


	//----- nvinfo : EIATTR_FRAME_SIZE
	.align		4
.L_17:
        /*006c*/ 	.byte	0x04, 0x11
        /*006e*/ 	.short	(.L_19 - .L_18)
	.align		4
.L_18:
        /*0070*/ 	.word	index@(_Z9warmingupPf)
        /*0074*/ 	.word	0x00000000


	//----- nvinfo : EIATTR_MIN_STACK_SIZE
	.align		4
.L_19:
        /*0078*/ 	.byte	0x04, 0x12
        /*007a*/ 	.short	(.L_21 - .L_20)
	.align		4
.L_20:
        /*007c*/ 	.word	index@(_Z9warmingupPf)
        /*0080*/ 	.word	0x00000000


	//----- nvinfo : EIATTR_MIN_STACK_SIZE
	.align		4
.L_21:
        /*0084*/ 	.byte	0x04, 0x12
        /*0086*/ 	.short	(.L_23 - .L_22)
	.align		4
.L_22:
        /*0088*/ 	.word	index@(_Z11mathkernel4Pf)
        /*008c*/ 	.word	0x00000000


	//----- nvinfo : EIATTR_MIN_STACK_SIZE
	.align		4
.L_23:
        /*0090*/ 	.byte	0x04, 0x12
        /*0092*/ 	.short	(.L_25 - .L_24)
	.align		4
.L_24:
        /*0094*/ 	.word	index@(_Z11mathkernel3Pf)
        /*0098*/ 	.word	0x00000000


	//----- nvinfo : EIATTR_MIN_STACK_SIZE
	.align		4
.L_25:
        /*009c*/ 	.byte	0x04, 0x12
        /*009e*/ 	.short	(.L_27 - .L_26)
	.align		4
.L_26:
        /*00a0*/ 	.word	index@(_Z11mathkernel2Pf)
        /*00a4*/ 	.word	0x00000000


	//----- nvinfo : EIATTR_MIN_STACK_SIZE
	.align		4
.L_27:
        /*00a8*/ 	.byte	0x04, 0x12
        /*00aa*/ 	.short	(.L_29 - .L_28)
	.align		4
.L_28:
        /*00ac*/ 	.word	index@(_Z11mathkernel1Pf)
        /*00b0*/ 	.word	0x00000000
.L_29:


//--------------------- .nv.compat                --------------------------
	.section	.nv.compat,"",@"SHT_CUDA_COMPAT_INFO"
	.align	4
        /*0000*/ 	.byte	0x02, 0x09, 0x00, 0x00, 0x02, 0x02, 0x01, 0x00, 0x02, 0x05, 0x05, 0x00, 0x03, 0x07, 0x01, 0x01
        /*0010*/ 	.byte	0x02, 0x03, 0x00, 0x00, 0x02, 0x06, 0x01, 0x00, 0x04, 0x0b, 0x08, 0x00, 0x09, 0x00, 0x00, 0x00
        /*0020*/ 	.byte	0x00, 0x00, 0x00, 0x00


//--------------------- .nv.info._Z9warmingupPf   --------------------------
	.section	.nv.info._Z9warmingupPf,"",@"SHT_CUDA_INFO"
	.sectionflags	@""
	.align	4


	//----- nvinfo : EIATTR_CUDA_API_VERSION
	.align		4
        /*0000*/ 	.byte	0x04, 0x37
        /*0002*/ 	.short	(.L_31 - .L_30)
.L_30:
        /*0004*/ 	.word	0x00000082


	//----- nvinfo : EIATTR_KPARAM_INFO
	.align		4
.L_31:
        /*0008*/ 	.byte	0x04, 0x17
        /*000a*/ 	.short	(.L_33 - .L_32)
.L_32:
        /*000c*/ 	.word	0x00000000
        /*0010*/ 	.short	0x0000
        /*0012*/ 	.short	0x0000
        /*0014*/ 	.byte	0x00, 0xf5, 0x21, 0x00


	//----- nvinfo : EIATTR_SPARSE_MMA_MASK
	.align		4
.L_33:
        /*0018*/ 	.byte	0x03, 0x50
        /*001a*/ 	.short	0x0000


	//----- nvinfo : EIATTR_MAXREG_COUNT
	.align		4
        /*001c*/ 	.byte	0x03, 0x1b
        /*001e*/ 	.short	0x00ff


	//----- nvinfo : EIATTR_MERCURY_ISA_VERSION
	.align		4
        /*0020*/ 	.byte	0x03, 0x5f
        /*0022*/ 	.short	0x0101


	//----- nvinfo : EIATTR_VRC_CTA_INIT_COUNT
	.align		4
        /*0024*/ 	.byte	0x02, 0x4a
	.zero		1
	.zero		1


	//----- nvinfo : EIATTR_EXIT_INSTR_OFFSETS
	.align		4
        /*0028*/ 	.byte	0x04, 0x1c
        /*002a*/ 	.short	(.L_35 - .L_34)


	//   ....[0]....
.L_34:
        /*002c*/ 	.word	0x000000a0


	//----- nvinfo : EIATTR_CBANK_PARAM_SIZE
	.align		4
.L_35:
        /*0030*/ 	.byte	0x03, 0x19
        /*0032*/ 	.short	0x0008


	//----- nvinfo : EIATTR_PARAM_CBANK
	.align		4
        /*0034*/ 	.byte	0x04, 0x0a
        /*0036*/ 	.short	(.L_37 - .L_36)
	.align		4
.L_36:
        /*0038*/ 	.word	index@(.nv.constant0._Z9warmingupPf)
        /*003c*/ 	.short	0x0380
        /*003e*/ 	.short	0x0008


	//----- nvinfo : EIATTR_SW_WAR
	.align		4
.L_37:
        /*0040*/ 	.byte	0x04, 0x36
        /*0042*/ 	.short	(.L_39 - .L_38)
.L_38:
        /*0044*/ 	.word	0x00000008
.L_39:


//--------------------- .nv.info._Z11mathkernel4Pf --------------------------
	.section	.nv.info._Z11mathkernel4Pf,"",@"SHT_CUDA_INFO"
	.sectionflags	@""
	.align	4


	//----- nvinfo : EIATTR_CUDA_API_VERSION
	.align		4
        /*0000*/ 	.byte	0x04, 0x37
        /*0002*/ 	.short	(.L_41 - .L_40)
.L_40:
        /*0004*/ 	.word	0x00000082


	//----- nvinfo : EIATTR_KPARAM_INFO
	.align		4
.L_41:
        /*0008*/ 	.byte	0x04, 0x17
        /*000a*/ 	.short	(.L_43 - .L_42)
.L_42:
        /*000c*/ 	.word	0x00000000
        /*0010*/ 	.short	0x0000
        /*0012*/ 	.short	0x0000
        /*0014*/ 	.byte	0x00, 0xf5, 0x21, 0x00


	//----- nvinfo : EIATTR_SPARSE_MMA_MASK
	.align		4
.L_43:
        /*0018*/ 	.byte	0x03, 0x50
        /*001a*/ 	.short	0x0000


	//----- nvinfo : EIATTR_MAXREG_COUNT
	.align		4
        /*001c*/ 	.byte	0x03, 0x1b
        /*001e*/ 	.short	0x00ff


	//----- nvinfo : EIATTR_MERCURY_ISA_VERSION
	.align		4
        /*0020*/ 	.byte	0x03, 0x5f
        /*0022*/ 	.short	0x0101


	//----- nvinfo : EIATTR_VRC_CTA_INIT_COUNT
	.align		4
        /*0024*/ 	.byte	0x02, 0x4a
	.zero		1
	.zero		1


	//----- nvinfo : EIATTR_EXIT_INSTR_OFFSETS
	.align		4
        /*0028*/ 	.byte	0x04, 0x1c
        /*002a*/ 	.short	(.L_45 - .L_44)


	//   ....[0]....
.L_44:
        /*002c*/ 	.word	0x000000a0


	//----- nvinfo : EIATTR_CBANK_PARAM_SIZE
	.align		4
.L_45:
        /*0030*/ 	.byte	0x03, 0x19
        /*0032*/ 	.short	0x0008


	//----- nvinfo : EIATTR_PARAM_CBANK
	.align		4
        /*0034*/ 	.byte	0x04, 0x0a
        /*0036*/ 	.short	(.L_47 - .L_46)
	.align		4
.L_46:
        /*0038*/ 	.word	index@(.nv.constant0._Z11mathkernel4Pf)
        /*003c*/ 	.short	0x0380
        /*003e*/ 	.short	0x0008


	//----- nvinfo : EIATTR_SW_WAR
	.align		4
.L_47:
        /*0040*/ 	.byte	0x04, 0x36
        /*0042*/ 	.short	(.L_49 - .L_48)
.L_48:
        /*0044*/ 	.word	0x00000008
.L_49:


//--------------------- .nv.info._Z11mathkernel3Pf --------------------------
	.section	.nv.info._Z11mathkernel3Pf,"",@"SHT_CUDA_INFO"
	.sectionflags	@""
	.align	4


	//----- nvinfo : EIATTR_CUDA_API_VERSION
	.align		4
        /*0000*/ 	.byte	0x04, 0x37
        /*0002*/ 	.short	(.L_51 - .L_50)
.L_50:
        /*0004*/ 	.word	0x00000082


	//----- nvinfo : EIATTR_KPARAM_INFO
	.align		4
.L_51:
        /*0008*/ 	.byte	0x04, 0x17
        /*000a*/ 	.short	(.L_53 - .L_52)
.L_52:
        /*000c*/ 	.word	0x00000000
        /*0010*/ 	.short	0x0000
        /*0012*/ 	.short	0x0000
        /*0014*/ 	.byte	0x00, 0xf5, 0x21, 0x00


	//----- nvinfo : EIATTR_SPARSE_MMA_MASK
	.align		4
.L_53:
        /*0018*/ 	.byte	0x03, 0x50
        /*001a*/ 	.short	0x0000


	//----- nvinfo : EIATTR_MAXREG_COUNT
	.align		4
        /*001c*/ 	.byte	0x03, 0x1b
        /*001e*/ 	.short	0x00ff


	//----- nvinfo : EIATTR_MERCURY_ISA_VERSION
	.align		4
        /*0020*/ 	.byte	0x03, 0x5f
        /*0022*/ 	.short	0x0101


	//----- nvinfo : EIATTR_VRC_CTA_INIT_COUNT
	.align		4
        /*0024*/ 	.byte	0x02, 0x4a
	.zero		1
	.zero		1


	//----- nvinfo : EIATTR_EXIT_INSTR_OFFSETS
	.align		4
        /*0028*/ 	.byte	0x04, 0x1c
        /*002a*/ 	.short	(.L_55 - .L_54)


	//   ....[0]....
.L_54:
        /*002c*/ 	.word	0x000000d0


	//----- nvinfo : EIATTR_CBANK_PARAM_SIZE
	.align		4
.L_55:
        /*0030*/ 	.byte	0x03, 0x19
        /*0032*/ 	.short	0x0008


	//----- nvinfo : EIATTR_PARAM_CBANK
	.align		4
        /*0034*/ 	.byte	0x04, 0x0a
        /*0036*/ 	.short	(.L_57 - .L_56)
	.align		4
.L_56:
        /*0038*/ 	.word	index@(.nv.constant0._Z11mathkernel3Pf)
        /*003c*/ 	.short	0x0380
        /*003e*/ 	.short	0x0008


	//----- nvinfo : EIATTR_SW_WAR
	.align		4
.L_57:
        /*0040*/ 	.byte	0x04, 0x36
        /*0042*/ 	.short	(.L_59 - .L_58)
.L_58:
        /*0044*/ 	.word	0x00000008
.L_59:


//--------------------- .nv.info._Z11mathkernel2Pf --------------------------
	.section	.nv.info._Z11mathkernel2Pf,"",@"SHT_CUDA_INFO"
	.sectionflags	@""
	.align	4


	//----- nvinfo : EIATTR_CUDA_API_VERSION
	.align		4
        /*0000*/ 	.byte	0x04, 0x37
        /*0002*/ 	.short	(.L_61 - .L_60)
.L_60:
        /*0004*/ 	.word	0x00000082


	//----- nvinfo : EIATTR_KPARAM_INFO
	.align		4
.L_61:
        /*0008*/ 	.byte	0x04, 0x17
        /*000a*/ 	.short	(.L_63 - .L_62)
.L_62:
        /*000c*/ 	.word	0x00000000
        /*0010*/ 	.short	0x0000
        /*0012*/ 	.short	0x0000
        /*0014*/ 	.byte	0x00, 0xf5, 0x21, 0x00


	//----- nvinfo : EIATTR_SPARSE_MMA_MASK
	.align		4
.L_63:
        /*0018*/ 	.byte	0x03, 0x50
        /*001a*/ 	.short	0x0000


	//----- nvinfo : EIATTR_MAXREG_COUNT
	.align		4
        /*001c*/ 	.byte	0x03, 0x1b
        /*001e*/ 	.short	0x00ff


	//----- nvinfo : EIATTR_MERCURY_ISA_VERSION
	.align		4
        /*0020*/ 	.byte	0x03, 0x5f
        /*0022*/ 	.short	0x0101


	//----- nvinfo : EIATTR_VRC_CTA_INIT_COUNT
	.align		4
        /*0024*/ 	.byte	0x02, 0x4a
	.zero		1
	.zero		1


	//----- nvinfo : EIATTR_EXIT_INSTR_OFFSETS
	.align		4
        /*0028*/ 	.byte	0x04, 0x1c
        /*002a*/ 	.short	(.L_65 - .L_64)


	//   ....[0]....
.L_64:
        /*002c*/ 	.word	0x00000100


	//----- nvinfo : EIATTR_CBANK_PARAM_SIZE
	.align		4
.L_65:
        /*0030*/ 	.byte	0x03, 0x19
        /*0032*/ 	.short	0x0008


	//----- nvinfo : EIATTR_PARAM_CBANK
	.align		4
        /*0034*/ 	.byte	0x04, 0x0a
        /*0036*/ 	.short	(.L_67 - .L_66)
	.align		4
.L_66:
        /*0038*/ 	.word	index@(.nv.constant0._Z11mathkernel2Pf)
        /*003c*/ 	.short	0x0380
        /*003e*/ 	.short	0x0008


	//----- nvinfo : EIATTR_SW_WAR
	.align		4
.L_67:
        /*0040*/ 	.byte	0x04, 0x36
        /*0042*/ 	.short	(.L_69 - .L_68)
.L_68:
        /*0044*/ 	.word	0x00000008
.L_69:


//--------------------- .nv.info._Z11mathkernel1Pf --------------------------
	.section	.nv.info._Z11mathkernel1Pf,"",@"SHT_CUDA_INFO"
	.sectionflags	@""
	.align	4


	//----- nvinfo : EIATTR_CUDA_API_VERSION
	.align		4
        /*0000*/ 	.byte	0x04, 0x37
        /*0002*/ 	.short	(.L_71 - .L_70)
.L_70:
        /*0004*/ 	.word	0x00000082


	//----- nvinfo : EIATTR_KPARAM_INFO
	.align		4
.L_71:
        /*0008*/ 	.byte	0x04, 0x17
        /*000a*/ 	.short	(.L_73 - .L_72)
.L_72:
        /*000c*/ 	.word	0x00000000
        /*0010*/ 	.short	0x0000
        /*0012*/ 	.short	0x0000
        /*0014*/ 	.byte	0x00, 0xf5, 0x21, 0x00


	//----- nvinfo : EIATTR_SPARSE_MMA_MASK
	.align		4
.L_73:
        /*0018*/ 	.byte	0x03, 0x50
        /*001a*/ 	.short	0x0000


	//----- nvinfo : EIATTR_MAXREG_COUNT
	.align		4
        /*001c*/ 	.byte	0x03, 0x1b
        /*001e*/ 	.short	0x00ff


	//----- nvinfo : EIATTR_MERCURY_ISA_VERSION
	.align		4
        /*0020*/ 	.byte	0x03, 0x5f
        /*0022*/ 	.short	0x0101


	//----- nvinfo : EIATTR_VRC_CTA_INIT_COUNT
	.align		4
        /*0024*/ 	.byte	0x02, 0x4a
	.zero		1
	.zero		1


	//----- nvinfo : EIATTR_EXIT_INSTR_OFFSETS
	.align		4
        /*0028*/ 	.byte	0x04, 0x1c
        /*002a*/ 	.short	(.L_75 - .L_74)


	//   ....[0]....
.L_74:
        /*002c*/ 	.word	0x000000d0


	//----- nvinfo : EIATTR_CBANK_PARAM_SIZE
	.align		4
.L_75:
        /*0030*/ 	.byte	0x03, 0x19
        /*0032*/ 	.short	0x0008


	//----- nvinfo : EIATTR_PARAM_CBANK
	.align		4
        /*0034*/ 	.byte	0x04, 0x0a
        /*0036*/ 	.short	(.L_77 - .L_76)
	.align		4
.L_76:
        /*0038*/ 	.word	index@(.nv.constant0._Z11mathkernel1Pf)
        /*003c*/ 	.short	0x0380
        /*003e*/ 	.short	0x0008


	//----- nvinfo : EIATTR_SW_WAR
	.align		4
.L_77:
        /*0040*/ 	.byte	0x04, 0x36
        /*0042*/ 	.short	(.L_79 - .L_78)
.L_78:
        /*0044*/ 	.word	0x00000008
.L_79:


//--------------------- .nv.callgraph             --------------------------
	.section	.nv.callgraph,"",@"SHT_CUDA_CALLGRAPH"
	.align	4
	.sectionentsize	8
	.align		4
        /*0000*/ 	.word	0x00000000
	.align		4
        /*0004*/ 	.word	0xffffffff
	.align		4
        /*0008*/ 	.word	0x00000000
	.align		4
        /*000c*/ 	.word	0xfffffffe
	.align		4
        /*0010*/ 	.word	0x00000000
	.align		4
        /*0014*/ 	.word	0xfffffffd
	.align		4
        /*0018*/ 	.word	0x00000000
	.align		4
        /*001c*/ 	.word	0xfffffffc


//--------------------- .text._Z9warmingupPf      --------------------------
	.section	.text._Z9warmingupPf,"ax",@progbits
	.align	128
        .global         _Z9warmingupPf
        .type           _Z9warmingupPf,@function
        .size           _Z9warmingupPf,(.L_x_5 - _Z9warmingupPf)
        .other          _Z9warmingupPf,@"STO_CUDA_ENTRY STV_DEFAULT"
_Z9warmingupPf:
.text._Z9warmingupPf:
[----:B------:R-:W-:Y:S01]  /*0000*/  LDC R1, c[0x0][0x37c] ;  /* 0x0000df00ff017b82 */ /* 0x000fe20000000800 */
[----:B------:R-:W0:Y:S07]  /*0010*/  S2R R0, SR_TID.X ;  /* 0x0000000000007919 */ /* 0x000e2e0000002100 */
[----:B------:R-:W0:Y:S01]  /*0020*/  S2UR UR6, SR_CTAID.X ;  /* 0x00000000000679c3 */ /* 0x000e220000002500 */
[----:B------:R-:W1:Y:S01]  /*0030*/  LDCU.64 UR4, c[0x0][0x358] ;  /* 0x00006b00ff0477ac */ /* 0x000e620008000a00 */
[----:B------:R-:W-:-:S06]  /*0040*/  HFMA2 R7, -RZ, RZ, 3.79296875, 0 ;  /* 0x43960000ff077431 */ /* 0x000fcc00000001ff */
[----:B------:R-:W0:Y:S08]  /*0050*/  LDC R5, c[0x0][0x360] ;  /* 0x0000d800ff057b82 */ /* 0x000e300000000800 */
[----:B------:R-:W2:Y:S01]  /*0060*/  LDC.64 R2, c[0x0][0x380] ;  /* 0x0000e000ff027b82 */ /* 0x000ea20000000a00 */
[----:B0-----:R-:W-:-:S04]  /*0070*/  IMAD R5, R5, UR6, R0 ;  /* 0x0000000605057c24 */ /* 0x001fc8000f8e0200 */
[----:B--2---:R-:W-:-:S05]  /*0080*/  IMAD.WIDE R2, R5, 0x4, R2 ;  /* 0x0000000405027825 */ /* 0x004fca00078e0202 */
[----:B-1----:R-:W-:Y:S01]  /*0090*/  STG.E desc[UR4][R2.64], R7 ;  /* 0x0000000702007986 */ /* 0x002fe2000c101904 */
[----:B------:R-:W-:Y:S05]  /*00a0*/  EXIT ;  /* 0x000000000000794d */ /* 0x000fea0003800000 */
.L_x_0:
[----:B------:R-:W-:-:S00]  /*00b0*/  BRA `(.L_x_0) ;  /* 0xfffffffc00fc7947 */ /* 0x000fc0000383ffff */
[----:B------:R-:W-:-:S00]  /*00c0*/  NOP ;  /* 0x0000000000007918 */ /* 0x000fc00000000000 */
        /* <DEDUP_REMOVED lines=11> */
.L_x_5:


//--------------------- .text._Z11mathkernel4Pf   --------------------------
	.section	.text._Z11mathkernel4Pf,"ax",@progbits
	.align	128
        .global         _Z11mathkernel4Pf
        .type           _Z11mathkernel4Pf,@function
        .size           _Z11mathkernel4Pf,(.L_x_6 - _Z11mathkernel4Pf)
        .other          _Z11mathkernel4Pf,@"STO_CUDA_ENTRY STV_DEFAULT"
_Z11mathkernel4Pf:
.text._Z11mathkernel4Pf:
[----:B------:R-:W-:Y:S01]  /*0000*/  LDC R1, c[0x0][0x37c] ;  /* 0x0000df00ff017b82 */ /* 0x000fe20000000800 */
[----:B------:R-:W0:Y:S07]  /*0010*/  S2R R0, SR_TID.X ;  /* 0x0000000000007919 */ /* 0x000e2e0000002100 */
[----:B------:R-:W0:Y:S01]  /*0020*/  S2UR UR6, SR_CTAID.X ;  /* 0x00000000000679c3 */ /* 0x000e220000002500 */
[----:B------:R-:W1:Y:S01]  /*0030*/  LDCU.64 UR4, c[0x0][0x358] ;  /* 0x00006b00ff0477ac */ /* 0x000e620008000a00 */
[----:B------:R-:W-:-:S06]  /*0040*/  HFMA2 R7, -RZ, RZ, 3.640625, 0 ;  /* 0x43480000ff077431 */ /* 0x000fcc00000001ff */
[----:B------:R-:W0:Y:S08]  /*0050*/  LDC R5, c[0x0][0x360] ;  /* 0x0000d800ff057b82 */ /* 0x000e300000000800 */
[----:B------:R-:W2:Y:S01]  /*0060*/  LDC.64 R2, c[0x0][0x380] ;  /* 0x0000e000ff027b82 */ /* 0x000ea20000000a00 */
[----:B0-----:R-:W-:-:S04]  /*0070*/  IMAD R5, R5, UR6, R0 ;  /* 0x0000000605057c24 */ /* 0x001fc8000f8e0200 */
[----:B--2---:R-:W-:-:S05]  /*0080*/  IMAD.WIDE R2, R5, 0x4, R2 ;  /* 0x0000000405027825 */ /* 0x004fca00078e0202 */
[----:B-1----:R-:W-:Y:S01]  /*0090*/  STG.E desc[UR4][R2.64], R7 ;  /* 0x0000000702007986 */ /* 0x002fe2000c101904 */
[----:B------:R-:W-:Y:S05]  /*00a0*/  EXIT ;  /* 0x000000000000794d */ /* 0x000fea0003800000 */
.L_x_1:
        /* <DEDUP_REMOVED lines=13> */
.L_x_6:


//--------------------- .text._Z11mathkernel3Pf   --------------------------
	.section	.text._Z11mathkernel3Pf,"ax",@progbits
	.align	128
        .global         _Z11mathkernel3Pf
        .type           _Z11mathkernel3Pf,@function
        .size           _Z11mathkernel3Pf,(.L_x_7 - _Z11mathkernel3Pf)
        .other          _Z11mathkernel3Pf,@"STO_CUDA_ENTRY STV_DEFAULT"
_Z11mathkernel3Pf:
.text._Z11mathkernel3Pf:
[----:B------:R-:W-:Y:S01]  /*0000*/  LDC R1, c[0x0][0x37c] ;  /* 0x0000df00ff017b82 */ /* 0x000fe20000000800 */
[----:B------:R-:W0:Y:S07]  /*0010*/  S2R R0, SR_TID.X ;  /* 0x0000000000007919 */ /* 0x000e2e0000002100 */
[----:B------:R-:W0:Y:S08]  /*0020*/  S2UR UR4, SR_CTAID.X ;  /* 0x00000000000479c3 */ /* 0x000e300000002500 */
[----:B------:R-:W0:Y:S08]  /*0030*/  LDC R5, c[0x0][0x360] ;  /* 0x0000d800ff057b82 */ /* 0x000e300000000800 */
[----:B------:R-:W1:Y:S01]  /*0040*/  LDC.64 R2, c[0x0][0x380] ;  /* 0x0000e000ff027b82 */ /* 0x000e620000000a00 */
[----:B0-----:R-:W-:Y:S01]  /*0050*/  IMAD R5, R5, UR4, R0 ;  /* 0x0000000405057c24 */ /* 0x001fe2000f8e0200 */
[----:B------:R-:W0:Y:S04]  /*0060*/  LDCU.64 UR4, c[0x0][0x358] ;  /* 0x00006b00ff0477ac */ /* 0x000e280008000a00 */
[C---:B------:R-:W-:Y:S01]  /*0070*/  LOP3.LUT R0, R5.reuse, 0x1, RZ, 0xc0, !PT ;  /* 0x0000000105007812 */ /* 0x040fe200078ec0ff */
[----:B-1----:R-:W-:-:S03]  /*0080*/  IMAD.WIDE R2, R5, 0x4, R2 ;  /* 0x0000000405027825 */ /* 0x002fc600078e0202 */
[----:B------:R-:W-:Y:S01]  /*0090*/  ISETP.NE.U32.AND P0, PT, R0, 0x1, PT ;  /* 0x000000010000780c */ /* 0x000fe20003f05070 */
[----:B------:R-:W-:-:S05]  /*00a0*/  HFMA2 R0, -RZ, RZ, 3.640625, 0 ;  /* 0x43480000ff007431 */ /* 0x000fca00000001ff */
[----:B------:R-:W-:-:S05]  /*00b0*/  FSEL R5, R0, 100, !P0 ;  /* 0x42c8000000057808 */ /* 0x000fca0004000000 */
[----:B0-----:R-:W-:Y:S01]  /*00c0*/  STG.E desc[UR4][R2.64], R5 ;  /* 0x0000000502007986 */ /* 0x001fe2000c101904 */
[----:B------:R-:W-:Y:S05]  /*00d0*/  EXIT ;  /* 0x000000000000794d */ /* 0x000fea0003800000 */
.L_x_2:
        /* <DEDUP_REMOVED lines=10> */
.L_x_7:


//--------------------- .text._Z11mathkernel2Pf   --------------------------
	.section	.text._Z11mathkernel2Pf,"ax",@progbits
	.align	128
        .global         _Z11mathkernel2Pf
        .type           _Z11mathkernel2Pf,@function
        .size           _Z11mathkernel2Pf,(.L_x_8 - _Z11mathkernel2Pf)
        .other          _Z11mathkernel2Pf,@"STO_CUDA_ENTRY STV_DEFAULT"
_Z11mathkernel2Pf:
.text._Z11mathkernel2Pf:
[----:B------:R-:W-:Y:S01]  /*0000*/  LDC R1, c[0x0][0x37c] ;  /* 0x0000df00ff017b82 */ /* 0x000fe20000000800 */
[----:B------:R-:W0:Y:S07]  /*0010*/  S2R R0, SR_TID.X ;  /* 0x0000000000007919 */ /* 0x000e2e0000002100 */
[----:B------:R-:W0:Y:S08]  /*0020*/  S2UR UR4, SR_CTAID.X ;  /* 0x00000000000479c3 */ /* 0x000e300000002500 */
[----:B------:R-:W0:Y:S08]  /*0030*/  LDC R5, c[0x0][0x360] ;  /* 0x0000d800ff057b82 */ /* 0x000e300000000800 */
[----:B------:R-:W1:Y:S01]  /*0040*/  LDC.64 R2, c[0x0][0x380] ;  /* 0x0000e000ff027b82 */ /* 0x000e620000000a00 */
[----:B0-----:R-:W-:Y:S01]  /*0050*/  IMAD R5, R5, UR4, R0 ;  /* 0x0000000405057c24 */ /* 0x001fe2000f8e0200 */
[----:B------:R-:W0:Y:S04]  /*0060*/  LDCU.64 UR4, c[0x0][0x358] ;  /* 0x00006b00ff0477ac */ /* 0x000e280008000a00 */
[----:B------:R-:W-:Y:S01]  /*0070*/  SHF.R.S32.HI R0, RZ, 0x1f, R5 ;  /* 0x0000001fff007819 */ /* 0x000fe20000011405 */
[----:B-1----:R-:W-:-:S03]  /*0080*/  IMAD.WIDE R2, R5, 0x4, R2 ;  /* 0x0000000405027825 */ /* 0x002fc600078e0202 */
[----:B------:R-:W-:-:S04]  /*0090*/  LEA.HI R0, R0, R5, RZ, 0x5 ;  /* 0x0000000500007211 */ /* 0x000fc800078f28ff */
[----:B------:R-:W-:-:S04]  /*00a0*/  SHF.R.U32.HI R0, RZ, 0x5, R0 ;  /* 0x00000005ff007819 */ /* 0x000fc80000011600 */
[----:B------:R-:W-:-:S04]  /*00b0*/  LOP3.LUT R0, R0, 0x1, RZ, 0xc0, !PT ;  /* 0x0000000100007812 */ /* 0x000fc800078ec0ff */
[----:B------:R-:W-:Y:S01]  /*00c0*/  ISETP.NE.U32.AND P0, PT, R0, 0x1, PT ;  /* 0x000000010000780c */ /* 0x000fe20003f05070 */
[----:B------:R-:W-:-:S05]  /*00d0*/  IMAD.MOV.U32 R0, RZ, RZ, 0x43480000 ;  /* 0x43480000ff007424 */ /* 0x000fca00078e00ff */
[----:B------:R-:W-:-:S05]  /*00e0*/  FSEL R5, R0, 100, !P0 ;  /* 0x42c8000000057808 */ /* 0x000fca0004000000 */
[----:B0-----:R-:W-:Y:S01]  /*00f0*/  STG.E desc[UR4][R2.64], R5 ;  /* 0x0000000502007986 */ /* 0x001fe2000c101904 */
[----:B------:R-:W-:Y:S05]  /*0100*/  EXIT ;  /* 0x000000000000794d */ /* 0x000fea0003800000 */
.L_x_3:
        /* <DEDUP_REMOVED lines=15> */
.L_x_8:


//--------------------- .text._Z11mathkernel1Pf   --------------------------
	.section	.text._Z11mathkernel1Pf,"ax",@progbits
	.align	128
        .global         _Z11mathkernel1Pf
        .type           _Z11mathkernel1Pf,@function
        .size           _Z11mathkernel1Pf,(.L_x_9 - _Z11mathkernel1Pf)
        .other          _Z11mathkernel1Pf,@"STO_CUDA_ENTRY STV_DEFAULT"
_Z11mathkernel1Pf:
.text._Z11mathkernel1Pf:
        /* <DEDUP_REMOVED lines=14> */
.L_x_4:
        /* <DEDUP_REMOVED lines=10> */
.L_x_9:


//--------------------- .nv.shared.reserved.0     --------------------------
	.section	.nv.shared.reserved.0,"aw",@nobits
	.weak		__nv_reservedSMEM_offset_0_alias
	.size		__nv_reservedSMEM_offset_0_alias, 0, 64
	.other		__nv_reservedSMEM_offset_0_alias,@"STO_CUDA_RESERVED_SHARED STV_DEFAULT"
__nv_reservedSMEM_offset_0_alias:
	.zero		0
	.zero		64


//--------------------- .nv.constant0._Z9warmingupPf --------------------------
	.section	.nv.constant0._Z9warmingupPf,"a",@progbits
	.sectionflags	@""
	.align	4
.nv.constant0._Z9warmingupPf:
	.zero		904


//--------------------- .nv.constant0._Z11mathkernel4Pf --------------------------
	.section	.nv.constant0._Z11mathkernel4Pf,"a",@progbits
	.sectionflags	@""
	.align	4
.nv.constant0._Z11mathkernel4Pf:
	.zero		904


//--------------------- .nv.constant0._Z11mathkernel3Pf --------------------------
	.section	.nv.constant0._Z11mathkernel3Pf,"a",@progbits
	.sectionflags	@""
	.align	4
.nv.constant0._Z11mathkernel3Pf:
	.zero		904


//--------------------- .nv.constant0._Z11mathkernel2Pf --------------------------
	.section	.nv.constant0._Z11mathkernel2Pf,"a",@progbits
	.sectionflags	@""
	.align	4
.nv.constant0._Z11mathkernel2Pf:
	.zero		904


//--------------------- .nv.constant0._Z11mathkernel1Pf --------------------------
	.section	.nv.constant0._Z11mathkernel1Pf,"a",@progbits
	.sectionflags	@""
	.align	4
.nv.constant0._Z11mathkernel1Pf:
	.zero		904


//--------------------- SYMBOLS --------------------------

	.type		.nv.reservedSmem.offset0,@object
	.size		.nv.reservedSmem.offset0,0x4
